	.headerflags	@"EF_CUDA_TEXMODE_UNIFIED EF_CUDA_64BIT_ADDRESS EF_CUDA_ACCELERATORS EF_CUDA_SM90 EF_CUDA_VIRTUAL_SM(EF_CUDA_SM90)"
	.elftype	@"ET_EXEC"


//--------------------- .nv.info                  --------------------------
	.section	.nv.info,"",@"SHT_CUDA_INFO"
	.align	4


	//----- nvinfo : EIATTR_REGCOUNT
	.align		4
        /*0000*/ 	.byte	0x04, 0x2f
        /*0002*/ 	.short	(.L_1 - .L_0)
	.align		4
.L_0:
        /*0004*/ 	.word	index@(triton_mm)
        /*0008*/ 	.word	0x0000003b


	//----- nvinfo : EIATTR_MIN_STACK_SIZE
	.align		4
.L_1:
        /*000c*/ 	.byte	0x04, 0x12
        /*000e*/ 	.short	(.L_3 - .L_2)
	.align		4
.L_2:
        /*0010*/ 	.word	index@(triton_mm)
        /*0014*/ 	.word	0x00000000


	//----- nvinfo : EIATTR_FRAME_SIZE
	.align		4
.L_3:
        /*0018*/ 	.byte	0x04, 0x11
        /*001a*/ 	.short	(.L_5 - .L_4)
	.align		4
.L_4:
        /*001c*/ 	.word	index@(triton_mm)
        /*0020*/ 	.word	0x00000000


	//----- nvinfo : EIATTR_MIN_STACK_SIZE
	.align		4
.L_5:
        /*0024*/ 	.byte	0x04, 0x12
        /*0026*/ 	.short	(.L_7 - .L_6)
	.align		4
.L_6:
        /*0028*/ 	.word	index@(triton_mm)
        /*002c*/ 	.word	0x00000000
.L_7:


//--------------------- .nv.info.triton_mm        --------------------------
	.section	.nv.info.triton_mm,"",@"SHT_CUDA_INFO"
	.sectionflags	@""
	.align	4


	//----- nvinfo : EIATTR_CUDA_API_VERSION
	.align		4
        /*0000*/ 	.byte	0x04, 0x37
        /*0002*/ 	.short	(.L_9 - .L_8)
.L_8:
        /*0004*/ 	.word	0x0000007c


	//----- nvinfo : EIATTR_KPARAM_INFO
	.align		4
.L_9:
        /*0008*/ 	.byte	0x04, 0x17
        /*000a*/ 	.short	(.L_11 - .L_10)
.L_10:
        /*000c*/ 	.word	0x00000000
        /*0010*/ 	.short	0x0003
        /*0012*/ 	.short	0x0018
        /*0014*/ 	.byte	0x00, 0xf0, 0x11, 0x00


	//----- nvinfo : EIATTR_KPARAM_INFO
	.align		4
.L_11:
        /*0018*/ 	.byte	0x04, 0x17
        /*001a*/ 	.short	(.L_13 - .L_12)
.L_12:
        /*001c*/ 	.word	0x00000000
        /*0020*/ 	.short	0x0002
        /*0022*/ 	.short	0x0010
        /*0024*/ 	.byte	0x00, 0xf0, 0x21, 0x00


	//----- nvinfo : EIATTR_KPARAM_INFO
	.align		4
.L_13:
        /*0028*/ 	.byte	0x04, 0x17
        /*002a*/ 	.short	(.L_15 - .L_14)
.L_14:
        /*002c*/ 	.word	0x00000000
        /*0030*/ 	.short	0x0001
        /*0032*/ 	.short	0x0008
        /*0034*/ 	.byte	0x00, 0xf0, 0x21, 0x00


	//----- nvinfo : EIATTR_KPARAM_INFO
	.align		4
.L_15:
        /*0038*/ 	.byte	0x04, 0x17
        /*003a*/ 	.short	(.L_17 - .L_16)
.L_16:
        /*003c*/ 	.word	0x00000000
        /*0040*/ 	.short	0x0000
        /*0042*/ 	.short	0x0000
        /*0044*/ 	.byte	0x00, 0xf0, 0x21, 0x00


	//----- nvinfo : EIATTR_SPARSE_MMA_MASK
	.align		4
.L_17:
        /*0048*/ 	.byte	0x03, 0x50
        /*004a*/ 	.short	0x0000


	//----- nvinfo : EIATTR_MAXREG_COUNT
	.align		4
        /*004c*/ 	.byte	0x03, 0x1b
        /*004e*/ 	.short	0x00ff


	//----- nvinfo : EIATTR_COOP_GROUP_MASK_REGIDS
	.align		4
        /*0050*/ 	.byte	0x04, 0x29
        /*0052*/ 	.short	(.L_19 - .L_18)


	//   ....[0]....
.L_18:
        /*0054*/ 	.word	0xffffffff


	//----- nvinfo : EIATTR_COOP_GROUP_INSTR_OFFSETS
	.align		4
.L_19:
        /*0058*/ 	.byte	0x04, 0x28
        /*005a*/ 	.short	(.L_21 - .L_20)


	//   ....[0]....
.L_20:
        /*005c*/ 	.word	0x000008d0


	//----- nvinfo : EIATTR_EXIT_INSTR_OFFSETS
	.align		4
.L_21:
        /*0060*/ 	.byte	0x04, 0x1c
        /*0062*/ 	.short	(.L_23 - .L_22)


	//   ....[0]....
.L_22:
        /*0064*/ 	.word	0x000010d0


	//   ....[1]....
        /*0068*/ 	.word	0x00001120


	//----- nvinfo : EIATTR_MAX_THREADS
	.align		4
.L_23:
        /*006c*/ 	.byte	0x04, 0x05
        /*006e*/ 	.short	(.L_25 - .L_24)
.L_24:
        /*0070*/ 	.word	0x00000080
        /*0074*/ 	.word	0x00000001
        /*0078*/ 	.word	0x00000001


	//----- nvinfo : EIATTR_CBANK_PARAM_SIZE
	.align		4
.L_25:
        /*007c*/ 	.byte	0x03, 0x19
        /*007e*/ 	.short	0x001c


	//----- nvinfo : EIATTR_PARAM_CBANK
	.align		4
        /*0080*/ 	.byte	0x04, 0x0a
        /*0082*/ 	.short	(.L_27 - .L_26)
	.align		4
.L_26:
        /*0084*/ 	.word	index@(.nv.constant0.triton_mm)
        /*0088*/ 	.short	0x0210
        /*008a*/ 	.short	0x001c


	//----- nvinfo : EIATTR_SW_WAR
	.align		4
.L_27:
        /*008c*/ 	.byte	0x04, 0x36
        /*008e*/ 	.short	(.L_29 - .L_28)
.L_28:
        /*0090*/ 	.word	0x00000008
.L_29:


//--------------------- .nv.callgraph             --------------------------
	.section	.nv.callgraph,"",@"SHT_CUDA_CALLGRAPH"
	.align	4
	.sectionentsize	8
	.align		4
        /*0000*/ 	.word	0x00000000
	.align		4
        /*0004*/ 	.word	0xffffffff
	.align		4
        /*0008*/ 	.word	0x00000000
	.align		4
        /*000c*/ 	.word	0xfffffffe
	.align		4
        /*0010*/ 	.word	0x00000000
	.align		4
        /*0014*/ 	.word	0xfffffffd
	.align		4
        /*0018*/ 	.word	0x00000000
	.align		4
        /*001c*/ 	.word	0xfffffffc


//--------------------- .text.triton_mm           --------------------------
	.section	.text.triton_mm,"ax",@progbits
	.sectionflags	@"SHF_BARRIERS=1"
	.align	128
        .global         triton_mm
        .type           triton_mm,@function
        .size           triton_mm,(.L_x_2 - triton_mm)
        .other          triton_mm,@"STO_CUDA_ENTRY STV_DEFAULT"
triton_mm:
.text.triton_mm:
[----:B------:R-:W1:Y:S02]  /*0000*/  LDC R1, c[0x0][0x28] ;  /* 0x00000a00ff017b82 */ /* 0x000e640000000800 */
[----:B------:R-:W2:Y:S01]  /*0010*/  S2R R9, SR_CTAID.X ;  /* 0x0000000000097919 */ /* 0x000ea20000002500 */
[----:B------:R-:W-:Y:S01]  /*0020*/  IMAD.MOV.U32 R5, RZ, RZ, -0x8 ;  /* 0xfffffff8ff057424 */ /* 0x000fe200078e00ff */
[----:B------:R-:W3:Y:S01]  /*0030*/  LDC R19, c[0x0][0x228] ;  /* 0x00008a00ff137b82 */ /* 0x000ee20000000800 */
[----:B------:R-:W-:Y:S01]  /*0040*/  UMOV UR4, 0x400 ;  /* 0x0000040000047882 */ /* 0x000fe20000000000 */
[----:B------:R-:W-:Y:S01]  /*0050*/  ULDC.64 UR16, c[0x0][0x208] ;  /* 0x0000820000107ab9 */ /* 0x000fe20000000a00 */
[----:B------:R-:W-:Y:S01]  /*0060*/  ULDC.64 UR6, c[0x0][0x210] ;  /* 0x0000840000067ab9 */ /* 0x000fe20000000a00 */
[----:B------:R-:W-:Y:S01]  /*0070*/  IMAD.MOV.U32 R56, RZ, RZ, RZ ;  /* 0x000000ffff387224 */ /* 0x000fe200078e00ff */
[----:B------:R-:W-:Y:S02]  /*0080*/  CS2R R28, SRZ ;  /* 0x00000000001c7805 */ /* 0x000fe4000001ff00 */
[----:B------:R-:W-:Y:S02]  /*0090*/  CS2R R30, SRZ ;  /* 0x00000000001e7805 */ /* 0x000fe4000001ff00 */
[----:B------:R-:W-:Y:S01]  /*00a0*/  CS2R R34, SRZ ;  /* 0x0000000000227805 */ /* 0x000fe2000001ff00 */
[----:B------:R-:W4:Y:S01]  /*00b0*/  S2UR UR5, SR_CgaCtaId ;  /* 0x00000000000579c3 */ /* 0x000f220000008800 */
[----:B------:R-:W-:-:S02]  /*00c0*/  CS2R R36, SRZ ;  /* 0x0000000000247805 */ /* 0x000fc4000001ff00 */
[----:B------:R-:W-:Y:S02]  /*00d0*/  CS2R R38, SRZ ;  /* 0x0000000000267805 */ /* 0x000fe4000001ff00 */
[----:B------:R-:W-:Y:S02]  /*00e0*/  CS2R R40, SRZ ;  /* 0x0000000000287805 */ /* 0x000fe4000001ff00 */
[----:B------:R-:W-:Y:S02]  /*00f0*/  CS2R R42, SRZ ;  /* 0x00000000002a7805 */ /* 0x000fe4000001ff00 */
[----:B------:R-:W-:Y:S02]  /*0100*/  CS2R R44, SRZ ;  /* 0x00000000002c7805 */ /* 0x000fe4000001ff00 */
[----:B------:R-:W-:Y:S02]  /*0110*/  CS2R R46, SRZ ;  /* 0x00000000002e7805 */ /* 0x000fe4000001ff00 */
[----:B------:R-:W-:-:S02]  /*0120*/  CS2R R48, SRZ ;  /* 0x0000000000307805 */ /* 0x000fc4000001ff00 */
[----:B------:R-:W-:Y:S02]  /*0130*/  CS2R R50, SRZ ;  /* 0x0000000000327805 */ /* 0x000fe4000001ff00 */
[----:B------:R-:W-:Y:S02]  /*0140*/  CS2R R52, SRZ ;  /* 0x0000000000347805 */ /* 0x000fe4000001ff00 */
[----:B------:R-:W-:Y:S01]  /*0150*/  CS2R R54, SRZ ;  /* 0x0000000000367805 */ /* 0x000fe2000001ff00 */
[----:B------:R-:W-:Y:S01]  /*0160*/  UMOV UR14, 0xffffffff ;  /* 0xffffffff000e7882 */ /* 0x000fe20000000000 */
[----:B---3--:R-:W-:Y:S02]  /*0170*/  IMAD R19, R19, 0xc00, RZ ;  /* 0x00000c0013137824 */ /* 0x008fe400078e02ff */
[----:B--2---:R-:W-:Y:S01]  /*0180*/  IMAD.HI R0, R9, 0x2aaaaaab, RZ ;  /* 0x2aaaaaab09007827 */ /* 0x004fe200078e02ff */
[----:B----4-:R-:W-:-:S04]  /*0190*/  UPRMT UR5, UR5, 0x654, UR4 ;  /* 0x0000065405057896 */ /* 0x010fc80008000004 */
[----:B------:R-:W-:Y:S01]  /*01a0*/  SHF.R.U32.HI R3, RZ, 0x1f, R0 ;  /* 0x0000001fff037819 */ /* 0x000fe20000011600 */
[----:B------:R-:W-:-:S03]  /*01b0*/  UMOV UR4, URZ ;  /* 0x0000003f00047c82 */ /* 0x000fc60008000000 */
[----:B------:R-:W-:-:S05]  /*01c0*/  LEA.HI.SX32 R4, R0, R3, 0x1a ;  /* 0x0000000300047211 */ /* 0x000fca00078fd2ff */
[C---:B------:R-:W-:Y:S02]  /*01d0*/  IMAD R0, R4.reuse, R5, 0x40 ;  /* 0x0000004004007424 */ /* 0x040fe400078e0205 */
[----:B------:R-:W-:-:S03]  /*01e0*/  IMAD R6, R4, -0x180, R9 ;  /* 0xfffffe8004067824 */ /* 0x000fc600078e0209 */
[----:B------:R-:W-:Y:S02]  /*01f0*/  VIMNMX R5, R0, 0x8, PT ;  /* 0x0000000800057848 */ /* 0x000fe40003fe0100 */
[----:B------:R-:W-:Y:S02]  /*0200*/  IABS R10, R6 ;  /* 0x00000006000a7213 */ /* 0x000fe40000000000 */
[-C--:B------:R-:W-:Y:S02]  /*0210*/  IABS R8, R5.reuse ;  /* 0x0000000500087213 */ /* 0x080fe40000000000 */
[-C--:B------:R-:W-:Y:S02]  /*0220*/  IABS R11, R5.reuse ;  /* 0x00000005000b7213 */ /* 0x080fe40000000000 */
[----:B------:R-:W2:Y:S01]  /*0230*/  I2F.RP R0, R8 ;  /* 0x0000000800007306 */ /* 0x000ea20000209400 */
[----:B------:R-:W-:Y:S02]  /*0240*/  LOP3.LUT R6, R6, R5, RZ, 0x3c, !PT ;  /* 0x0000000506067212 */ /* 0x000fe400078e3cff */
[----:B------:R-:W-:-:S05]  /*0250*/  IMAD.MOV R11, RZ, RZ, -R11 ;  /* 0x000000ffff0b7224 */ /* 0x000fca00078e0a0b */
[----:B--2---:R-:W2:Y:S02]  /*0260*/  MUFU.RCP R0, R0 ;  /* 0x0000000000007308 */ /* 0x004ea40000001000 */
[----:B--2---:R-:W-:Y:S01]  /*0270*/  VIADD R2, R0, 0xffffffe ;  /* 0x0ffffffe00027836 */ /* 0x004fe20000000000 */
[----:B------:R-:W-:-:S05]  /*0280*/  IABS R0, R9 ;  /* 0x0000000900007213 */ /* 0x000fca0000000000 */
[----:B------:R2:W3:Y:S02]  /*0290*/  F2I.FTZ.U32.TRUNC.NTZ R3, R2 ;  /* 0x0000000200037305 */ /* 0x0004e4000021f000 */
[----:B--2---:R-:W-:Y:S02]  /*02a0*/  IMAD.MOV.U32 R2, RZ, RZ, RZ ;  /* 0x000000ffff027224 */ /* 0x004fe400078e00ff */
[----:B---3--:R-:W-:-:S04]  /*02b0*/  IMAD.MOV R7, RZ, RZ, -R3 ;  /* 0x000000ffff077224 */ /* 0x008fc800078e0a03 */
[----:B------:R-:W-:-:S04]  /*02c0*/  IMAD R7, R7, R8, RZ ;  /* 0x0000000807077224 */ /* 0x000fc800078e02ff */
[----:B------:R-:W-:-:S06]  /*02d0*/  IMAD.HI.U32 R3, R3, R7, R2 ;  /* 0x0000000703037227 */ /* 0x000fcc00078e0002 */
[----:B------:R-:W-:-:S04]  /*02e0*/  IMAD.HI.U32 R2, R3, R10, RZ ;  /* 0x0000000a03027227 */ /* 0x000fc800078e00ff */
[----:B------:R-:W-:Y:S02]  /*02f0*/  IMAD R7, R2, R11, R10 ;  /* 0x0000000b02077224 */ /* 0x000fe400078e020a */
[----:B------:R-:W-:-:S03]  /*0300*/  IMAD.HI.U32 R3, R3, R0, RZ ;  /* 0x0000000003037227 */ /* 0x000fc600078e00ff */
[C---:B------:R-:W-:Y:S01]  /*0310*/  ISETP.GT.U32.AND P3, PT, R8.reuse, R7, PT ;  /* 0x000000070800720c */ /* 0x040fe20003f64070 */
[----:B------:R-:W-:Y:S02]  /*0320*/  IMAD R3, R3, R11, R0 ;  /* 0x0000000b03037224 */ /* 0x000fe400078e0200 */
[----:B------:R-:W2:Y:S03]  /*0330*/  S2R R0, SR_TID.X ;  /* 0x0000000000007919 */ /* 0x000ea60000002100 */
[----:B------:R-:W-:-:S07]  /*0340*/  ISETP.GT.U32.AND P0, PT, R8, R3, PT ;  /* 0x000000030800720c */ /* 0x000fce0003f04070 */
[--C-:B------:R-:W-:Y:S02]  /*0350*/  @!P3 IMAD.IADD R7, R7, 0x1, -R8.reuse ;  /* 0x000000010707b824 */ /* 0x100fe400078e0a08 */
[----:B------:R-:W-:Y:S01]  /*0360*/  @!P3 VIADD R2, R2, 0x1 ;  /* 0x000000010202b836 */ /* 0x000fe20000000000 */
[----:B------:R-:W-:Y:S02]  /*0370*/  ISETP.GE.AND P3, PT, R9, RZ, PT ;  /* 0x000000ff0900720c */ /* 0x000fe40003f66270 */
[----:B------:R-:W-:Y:S01]  /*0380*/  ISETP.GE.U32.AND P1, PT, R7, R8, PT ;  /* 0x000000080700720c */ /* 0x000fe20003f26070 */
[----:B------:R-:W-:Y:S01]  /*0390*/  @!P0 IMAD.IADD R3, R3, 0x1, -R8 ;  /* 0x0000000103038824 */ /* 0x000fe200078e0a08 */
[----:B------:R-:W-:-:S04]  /*03a0*/  ISETP.GE.AND P0, PT, R6, RZ, PT ;  /* 0x000000ff0600720c */ /* 0x000fc80003f06270 */
[----:B------:R-:W-:-:S07]  /*03b0*/  ISETP.GT.U32.AND P2, PT, R8, R3, PT ;  /* 0x000000030800720c */ /* 0x000fce0003f44070 */
[----:B------:R-:W-:Y:S01]  /*03c0*/  @P1 VIADD R2, R2, 0x1 ;  /* 0x0000000102021836 */ /* 0x000fe20000000000 */
[----:B------:R-:W-:-:S03]  /*03d0*/  ISETP.NE.AND P1, PT, R5, RZ, PT ;  /* 0x000000ff0500720c */ /* 0x000fc60003f25270 */
[----:B------:R-:W-:Y:S01]  /*03e0*/  IMAD.MOV.U32 R7, RZ, RZ, R2 ;  /* 0x000000ffff077224 */ /* 0x000fe200078e0002 */
[----:B------:R-:W-:Y:S01]  /*03f0*/  LOP3.LUT R2, RZ, R5, RZ, 0x33, !PT ;  /* 0x00000005ff027212 */ /* 0x000fe200078e33ff */
[----:B------:R-:W-:Y:S01]  /*0400*/  @!P2 IMAD.IADD R3, R3, 0x1, -R8 ;  /* 0x000000010303a824 */ /* 0x000fe200078e0a08 */
[----:B--2---:R-:W-:Y:S01]  /*0410*/  SHF.R.U32.HI R8, RZ, 0x2, R0 ;  /* 0x00000002ff087819 */ /* 0x004fe20000011600 */
[----:B------:R-:W-:Y:S02]  /*0420*/  @!P0 IMAD.MOV R7, RZ, RZ, -R7 ;  /* 0x000000ffff078224 */ /* 0x000fe400078e0a07 */
[----:B------:R-:W-:Y:S01]  /*0430*/  @!P3 IMAD.MOV R3, RZ, RZ, -R3 ;  /* 0x000000ffff03b224 */ /* 0x000fe200078e0a03 */
[----:B------:R-:W-:Y:S02]  /*0440*/  SGXT.U32 R8, R8, 0x5 ;  /* 0x000000050808781a */ /* 0x000fe40000000000 */
[C---:B------:R-:W-:Y:S02]  /*0450*/  SEL R7, R2.reuse, R7, !P1 ;  /* 0x0000000702077207 */ /* 0x040fe40004800000 */
[----:B------:R-:W-:-:S03]  /*0460*/  SEL R5, R2, R3, !P1 ;  /* 0x0000000302057207 */ /* 0x000fc60004800000 */
[----:B------:R-:W-:Y:S02]  /*0470*/  IMAD.SHL.U32 R3, R7, 0x40, RZ ;  /* 0x0000004007037824 */ /* 0x000fe400078e00ff */
[----:B------:R-:W-:-:S03]  /*0480*/  IMAD R5, R4, 0x8, R5 ;  /* 0x0000000804057824 */ /* 0x000fc600078e0205 */
[----:B------:R-:W-:Y:S01]  /*0490*/  LOP3.LUT R17, R3, R8, RZ, 0xfc, !PT ;  /* 0x0000000803117212 */ /* 0x000fe200078efcff */
[----:B------:R-:W-:Y:S01]  /*04a0*/  IMAD.SHL.U32 R2, R5, 0x40, RZ ;  /* 0x0000004005027824 */ /* 0x000fe200078e00ff */
[----:B------:R-:W-:Y:S02]  /*04b0*/  LOP3.LUT R18, R3, 0x20, R8, 0xfe, !PT ;  /* 0x0000002003127812 */ /* 0x000fe400078efe08 */
[----:B------:R-:W-:Y:S01]  /*04c0*/  SHF.R.S32.HI R4, RZ, 0x19, R5 ;  /* 0x00000019ff047819 */ /* 0x000fe20000011405 */
[----:B------:R-:W-:Y:S01]  /*04d0*/  IMAD.HI R6, R17, 0x2aaaaaab, RZ ;  /* 0x2aaaaaab11067827 */ /* 0x000fe200078e02ff */
[----:B------:R-:W-:Y:S02]  /*04e0*/  LOP3.LUT R9, R2, 0x20, R8, 0xfe, !PT ;  /* 0x0000002002097812 */ /* 0x000fe400078efe08 */
[----:B------:R-:W-:Y:S01]  /*04f0*/  SGXT R4, R4, 0x1 ;  /* 0x000000010404781a */ /* 0x000fe20000000200 */
[----:B------:R-:W-:Y:S01]  /*0500*/  IMAD.HI R13, R18, 0x2aaaaaab, RZ ;  /* 0x2aaaaaab120d7827 */ /* 0x000fe200078e02ff */
[----:B------:R-:W-:-:S02]  /*0510*/  SHF.R.U32.HI R7, RZ, 0x1f, R6 ;  /* 0x0000001fff077819 */ /* 0x000fc40000011606 */
[----:B------:R-:W-:Y:S02]  /*0520*/  LOP3.LUT R5, R2, R8, RZ, 0xfc, !PT ;  /* 0x0000000802057212 */ /* 0x000fe400078efcff */
[----:B------:R-:W-:Y:S02]  /*0530*/  LEA.HI R20, R6, R7, RZ, 0x17 ;  /* 0x0000000706147211 */ /* 0x000fe400078fb8ff */
[----:B------:R-:W-:Y:S01]  /*0540*/  SHF.R.U32.HI R14, RZ, 0x1f, R13 ;  /* 0x0000001fff0e7819 */ /* 0x000fe2000001160d */
[----:B------:R-:W2:Y:S01]  /*0550*/  LDC.64 R6, c[0x0][0x210] ;  /* 0x00008400ff067b82 */ /* 0x000ea20000000a00 */
[----:B------:R-:W-:Y:S01]  /*0560*/  LEA.HI R11, R4, R9, RZ, 0xc ;  /* 0x00000009040b7211 */ /* 0x000fe200078f60ff */
[----:B------:R-:W-:Y:S01]  /*0570*/  IMAD R17, R20, -0xc00, R17 ;  /* 0xfffff40014117824 */ /* 0x000fe200078e0211 */
[----:B------:R-:W-:Y:S01]  /*0580*/  LEA.HI R10, R4, R5, RZ, 0xc ;  /* 0x00000005040a7211 */ /* 0x000fe200078f60ff */
[----:B------:R-:W-:Y:S01]  /*0590*/  IMAD.SHL.U32 R4, R0, 0x8, RZ ;  /* 0x0000000800047824 */ /* 0x000fe200078e00ff */
[----:B------:R-:W-:-:S02]  /*05a0*/  LOP3.LUT R12, R11, 0x3ff000, RZ, 0xc0, !PT ;  /* 0x003ff0000b0c7812 */ /* 0x000fc400078ec0ff */
[----:B------:R-:W-:Y:S02]  /*05b0*/  LOP3.LUT R10, R10, 0x3ff000, RZ, 0xc0, !PT ;  /* 0x003ff0000a0a7812 */ /* 0x000fe400078ec0ff */
[----:B------:R-:W-:Y:S01]  /*05c0*/  LEA.HI R21, R13, R14, RZ, 0x17 ;  /* 0x0000000e0d157211 */ /* 0x000fe200078fb8ff */
[----:B------:R-:W-:Y:S01]  /*05d0*/  IMAD.IADD R9, R9, 0x1, -R12 ;  /* 0x0000000109097824 */ /* 0x000fe200078e0a0c */
[----:B------:R-:W3:Y:S01]  /*05e0*/  LDC.64 R14, c[0x0][0x218] ;  /* 0x00008600ff0e7b82 */ /* 0x000ee20000000a00 */
[----:B------:R-:W-:Y:S01]  /*05f0*/  LOP3.LUT R16, R4, 0x18, RZ, 0xc0, !PT ;  /* 0x0000001804107812 */ /* 0x000fe200078ec0ff */
[----:B------:R-:W-:Y:S01]  /*0600*/  IMAD.IADD R5, R5, 0x1, -R10 ;  /* 0x0000000105057824 */ /* 0x000fe200078e0a0a */
[----:B------:R-:W-:Y:S01]  /*0610*/  LOP3.LUT R22, R4, 0x18, R0, 0x48, !PT ;  /* 0x0000001804167812 */ /* 0x000fe200078e4800 */
[----:B------:R-:W-:Y:S02]  /*0620*/  IMAD R21, R21, -0xc00, R18 ;  /* 0xfffff40015157824 */ /* 0x000fe400078e0212 */
[--C-:B------:R-:W-:Y:S01]  /*0630*/  IMAD R25, R9, 0xc00, R16.reuse ;  /* 0x00000c0009197824 */ /* 0x100fe200078e0210 */
[----:B------:R-:W-:Y:S01]  /*0640*/  LOP3.LUT R9, R8, 0x20, RZ, 0xfc, !PT ;  /* 0x0000002008097812 */ /* 0x000fe200078efcff */
[----:B------:R-:W-:-:S02]  /*0650*/  IMAD R23, R5, 0xc00, R16 ;  /* 0x00000c0005177824 */ /* 0x000fc400078e0210 */
[----:B------:R-:W-:-:S04]  /*0660*/  IMAD.WIDE R12, R25, 0x2, RZ ;  /* 0x00000002190c7825 */ /* 0x000fc800078e02ff */
[----:B------:R-:W-:-:S04]  /*0670*/  IMAD.WIDE R10, R23, 0x2, RZ ;  /* 0x00000002170a7825 */ /* 0x000fc800078e02ff */
[----:B------:R-:W-:-:S04]  /*0680*/  IMAD.WIDE R12, R19, 0x2, R12 ;  /* 0x00000002130c7825 */ /* 0x000fc800078e020c */
[----:B------:R-:W-:-:S04]  /*0690*/  IMAD.WIDE R10, R19, 0x2, R10 ;  /* 0x00000002130a7825 */ /* 0x000fc800078e020a */
[----:B--2---:R-:W-:Y:S01]  /*06a0*/  IMAD.WIDE R18, R19, 0x2, R6 ;  /* 0x0000000213127825 */ /* 0x004fe200078e0206 */
[----:B------:R-:W-:-:S03]  /*06b0*/  IADD3 R10, P2, R10, UR6, RZ ;  /* 0x000000060a0a7c10 */ /* 0x000fc6000ff5e0ff */
[----:B------:R-:W-:Y:S01]  /*06c0*/  IMAD R5, R8, 0x20, R22 ;  /* 0x0000002008057824 */ /* 0x000fe200078e0216 */
[----:B------:R-:W-:Y:S01]  /*06d0*/  IADD3 R10, P3, R10, 0x40, RZ ;  /* 0x000000400a0a7810 */ /* 0x000fe20007f7e0ff */
[----:B------:R-:W-:Y:S02]  /*06e0*/  IMAD R17, R17, 0xc00, R16 ;  /* 0x00000c0011117824 */ /* 0x000fe400078e0210 */
[----:B------:R-:W-:Y:S01]  /*06f0*/  IMAD R8, R9, 0x20, R22 ;  /* 0x0000002009087824 */ /* 0x000fe200078e0216 */
[----:B------:R-:W-:Y:S01]  /*0700*/  IADD3 R9, P0, R12, UR6, RZ ;  /* 0x000000060c097c10 */ /* 0x000fe2000ff1e0ff */
[----:B------:R-:W-:Y:S01]  /*0710*/  IMAD R27, R21, 0xc00, R16 ;  /* 0x00000c00151b7824 */ /* 0x000fe200078e0210 */
[----:B------:R-:W-:Y:S01]  /*0720*/  IADD3.X R11, RZ, UR7, R11, P3, P2 ;  /* 0x00000007ff0b7c10 */ /* 0x000fe20009fe440b */
[----:B---3--:R-:W-:Y:S01]  /*0730*/  IMAD.WIDE R20, R17, 0x2, R14 ;  /* 0x0000000211147825 */ /* 0x008fe200078e020e */
[----:B------:R-:W-:Y:S02]  /*0740*/  LEA R17, R5, UR5, 0x1 ;  /* 0x0000000505117c11 */ /* 0x000fe4000f8e08ff */
[----:B------:R-:W-:Y:S01]  /*0750*/  LEA R33, R8, UR5, 0x1 ;  /* 0x0000000508217c11 */ /* 0x000fe2000f8e08ff */
[----:B------:R-:W-:Y:S01]  /*0760*/  IMAD.WIDE R6, R23, 0x2, R18 ;  /* 0x0000000217067825 */ /* 0x000fe200078e0212 */
[----:B------:R-:W-:-:S03]  /*0770*/  IADD3 R9, P1, R9, 0x40, RZ ;  /* 0x0000004009097810 */ /* 0x000fc60007f3e0ff */
[----:B------:R-:W-:Y:S01]  /*0780*/  IMAD.WIDE R18, R25, 0x2, R18 ;  /* 0x0000000219127825 */ /* 0x000fe200078e0212 */
[----:B------:R-:W-:Y:S01]  /*0790*/  @!PT LDS RZ, [RZ] ;  /* 0x00000000fffff984 */ /* 0x000fe20000000800 */
[----:B------:R-:W-:Y:S01]  /*07a0*/  @!PT LDS RZ, [RZ] ;  /* 0x00000000fffff984 */ /* 0x000fe20000000800 */
[----:B------:R-:W-:Y:S01]  /*07b0*/  @!PT LDS RZ, [RZ] ;  /* 0x00000000fffff984 */ /* 0x000fe20000000800 */
[----:B------:R-:W-:Y:S01]  /*07c0*/  LDGSTS.E.BYPASS.128 [R17], desc[UR16][R6.64] ;  /* 0x0000000006117fae */ /* 0x000fe2000b901c50 */
[----:B------:R-:W-:Y:S02]  /*07d0*/  IADD3.X R12, RZ, UR7, R13, P1, P0 ;  /* 0x00000007ff0c7c10 */ /* 0x000fe40008fe040d */
[----:B------:R-:W-:Y:S01]  /*07e0*/  CS2R R24, SRZ ;  /* 0x0000000000187805 */ /* 0x000fe2000001ff00 */
[----:B------:R-:W-:Y:S01]  /*07f0*/  IMAD.WIDE R22, R27, 0x2, R14 ;  /* 0x000000021b167825 */ /* 0x000fe200078e020e */
[----:B------:R-:W-:Y:S01]  /*0800*/  LDGSTS.E.BYPASS.128 [R33], desc[UR16][R18.64] ;  /* 0x0000000012217fae */ /* 0x000fe2000b901c50 */
[----:B------:R-:W-:Y:S02]  /*0810*/  IADD3 R13, P1, R20, 0x40, RZ ;  /* 0x00000040140d7810 */ /* 0x000fe40007f3e0ff */
[----:B------:R-:W-:Y:S01]  /*0820*/  CS2R R26, SRZ ;  /* 0x00000000001a7805 */ /* 0x000fe2000001ff00 */
[----:B------:R-:W0:Y:S01]  /*0830*/  LDGDEPBAR ;  /* 0x00000000000079af */ /* 0x000e220000000000 */
[----:B------:R-:W-:Y:S01]  /*0840*/  IADD3 R15, P0, R22, 0x40, RZ ;  /* 0x00000040160f7810 */ /* 0x000fe20007f1e0ff */
[----:B------:R-:W-:-:S02]  /*0850*/  IMAD.X R14, RZ, RZ, R21, P1 ;  /* 0x000000ffff0e7224 */ /* 0x000fc400008e0615 */
[----:B------:R2:W-:Y:S02]  /*0860*/  LDGSTS.E.BYPASS.128 [R17+0x2000], desc[UR16][R20.64] ;  /* 0x0200000014117fae */ /* 0x0005e4000b901c50 */
[----:B------:R-:W-:Y:S02]  /*0870*/  IMAD.X R16, RZ, RZ, R23, P0 ;  /* 0x000000ffff107224 */ /* 0x000fe400000e0617 */
[----:B------:R3:W-:Y:S04]  /*0880*/  LDGSTS.E.BYPASS.128 [R33+0x2000], desc[UR16][R22.64] ;  /* 0x0200000016217fae */ /* 0x0007e8000b901c50 */
[----:B------:R-:W0:Y:S01]  /*0890*/  LDGDEPBAR ;  /* 0x00000000000079af */ /* 0x000e220000000000 */
[----:B--2---:R-:W-:Y:S02]  /*08a0*/  SHF.R.U32.HI R17, RZ, 0x5, R0 ;  /* 0x00000005ff117819 */ /* 0x004fe40000011600 */
[----:B---3--:R-:W-:-:S02]  /*08b0*/  CS2R R32, SRZ ;  /* 0x0000000000207805 */ /* 0x008fc4000001ff00 */
[----:B------:R-:W-:-:S07]  /*08c0*/  LOP3.LUT R18, R17, 0x7fffffc, RZ, 0xc0, !PT ;  /* 0x07fffffc11127812 */ /* 0x000fce00078ec0ff */
.L_x_0:
[----:B--2---:R-:W2:Y:S01]  /*08d0*/  SHFL.IDX PT, R6, R18, RZ, 0x1f ;  /* 0x00001fff12067589 */ /* 0x004ea200000e0000 */
[----:B------:R-:W-:Y:S01]  /*08e0*/  UIADD3 UR14, UR14, 0x1, URZ ;  /* 0x000000010e0e7890 */ /* 0x000fe2000fffe03f */
[----:B------:R-:W-:-:S04]  /*08f0*/  DEPBAR.LE SB0, 0x0 ;  /* 0x000080000000791a */ /* 0x000fc80000000000 */
[----:B------:R-:W-:Y:S01]  /*0900*/  UISETP.GE.AND UP0, UPT, UR14, 0x2, UPT ;  /* 0x000000020e00788c */ /* 0x000fe2000bf06270 */
[----:B------:R-:W-:Y:S01]  /*0910*/  BAR.SYNC.DEFER_BLOCKING 0x0 ;  /* 0x0000000000007b1d */ /* 0x000fe20000010000 */
[----:B------:R-:W-:Y:S01]  /*0920*/  UIADD3 UR4, UR4, 0x1, URZ ;  /* 0x0000000104047890 */ /* 0x000fe2000fffe03f */
[C---:B------:R-:W-:Y:S01]  /*0930*/  ISETP.GE.U32.AND P0, PT, R56.reuse, 0xbe0, PT ;  /* 0x00000be03800780c */ /* 0x040fe20003f06070 */
[----:B------:R-:W-:Y:S01]  /*0940*/  USEL UR14, UR14, URZ, !UP0 ;  /* 0x0000003f0e0e7287 */ /* 0x000fe2000c000000 */
[----:B------:R-:W-:Y:S02]  /*0950*/  IMAD.MOV.U32 R7, RZ, RZ, R11 ;  /* 0x000000ffff077224 */ /* 0x000fe400078e000b */
[----:B------:R-:W-:Y:S01]  /*0960*/  UMOV UR11, 0x80000020 ;  /* 0x80000020000b7882 */ /* 0x000fe20000000000 */
[----:B------:R-:W-:Y:S01]  /*0970*/  VIADD R56, R56, 0x20 ;  /* 0x0000002038387836 */ /* 0x000fe20000000000 */
[----:B--2---:R-:W-:Y:S01]  /*0980*/  R2UR UR6, R6 ;  /* 0x00000000060672ca */ /* 0x004fe200000e0000 */
[----:B------:R-:W-:Y:S01]  /*0990*/  IMAD.MOV.U32 R6, RZ, RZ, R10 ;  /* 0x000000ffff067224 */ /* 0x000fe200078e000a */
[----:B------:R-:W-:Y:S01]  /*09a0*/  IADD3 R10, P4, R10, 0x40, RZ ;  /* 0x000000400a0a7810 */ /* 0x000fe20007f9e0ff */
[----:B------:R-:W-:-:S04]  /*09b0*/  WARPGROUP.ARRIVE ;  /* 0x00000000000079c5 */ /* 0x000fc80000000000 */
[----:B------:R-:W-:-:S06]  /*09c0*/  IMAD.X R11, RZ, RZ, R11, P4 ;  /* 0x000000ffff0b7224 */ /* 0x000fcc00020e060b */
[----:B------:R-:W-:Y:S02]  /*09d0*/  USHF.L.U32 UR7, UR6, 0x6, URZ ;  /* 0x0000000606077899 */ /* 0x000fe4000800063f */
[----:B------:R-:W-:Y:S02]  /*09e0*/  ULEA UR6, UR14, UR5, 0xc ;  /* 0x000000050e067291 */ /* 0x000fe4000f8e603f */
[----:B------:R-:W-:Y:S02]  /*09f0*/  ULOP3.LUT UR7, UR7, 0xc0, URZ, 0xc0, !UPT ;  /* 0x000000c007077892 */ /* 0x000fe4000f8ec03f */
[----:B------:R-:W-:Y:S02]  /*0a00*/  USHF.R.U32.HI UR8, URZ, 0x4, UR6 ;  /* 0x000000043f087899 */ /* 0x000fe40008011606 */
[----:B------:R-:W-:Y:S02]  /*0a10*/  UIADD3 UR6, UR6, 0x2000, URZ ;  /* 0x0000200006067890 */ /* 0x000fe4000fffe03f */
[----:B------:R-:W-:-:S02]  /*0a20*/  ULOP3.LUT UR8, UR8, 0x3fff, URZ, 0xc0, !UPT ;  /* 0x00003fff08087892 */ /* 0x000fc4000f8ec03f */
[----:B------:R-:W-:Y:S02]  /*0a30*/  USHF.R.U32.HI UR6, URZ, 0x4, UR6 ;  /* 0x000000043f067899 */ /* 0x000fe40008011606 */
[----:B------:R-:W-:Y:S02]  /*0a40*/  UIADD3 UR12, UP0, UR7, UR8, URZ ;  /* 0x00000008070c7290 */ /* 0x000fe4000ff1e03f */
[----:B------:R-:W-:Y:S02]  /*0a50*/  ULOP3.LUT UR6, UR6, 0x3fff, URZ, 0xc0, !UPT ;  /* 0x00003fff06067892 */ /* 0x000fe4000f8ec03f */
[----:B------:R-:W-:Y:S02]  /*0a60*/  UIADD3.X UR13, URZ, URZ, URZ, UP0, !UPT ;  /* 0x0000003f3f0d7290 */ /* 0x000fe400087fe43f */
[----:B------:R-:W-:Y:S02]  /*0a70*/  ULOP3.LUT UR10, UR6, 0x1000000, URZ, 0xfc, !UPT ;  /* 0x01000000060a7892 */ /* 0x000fe4000f8efc3f */
[----:B------:R-:W-:-:S02]  /*0a80*/  ULOP3.LUT UR8, UR12, 0x1000000, URZ, 0xfc, !UPT ;  /* 0x010000000c087892 */ /* 0x000fc4000f8efc3f */
[----:B------:R-:W-:Y:S01]  /*0a90*/  ULOP3.LUT UR9, UR13, 0x80000020, URZ, 0xfc, !UPT ;  /* 0x800000200d097892 */ /* 0x000fe2000f8efc3f */
[----:B------:R-:W-:Y:S01]  /*0aa0*/  UMOV UR7, URZ ;  /* 0x0000003f00077c82 */ /* 0x000fe20008000000 */
[----:B------:R-:W-:-:S04]  /*0ab0*/  UISETP.GE.AND UP0, UPT, UR4, 0x2, UPT ;  /* 0x000000020400788c */ /* 0x000fc8000bf06270 */
[----:B------:R-:W-:-:S03]  /*0ac0*/  USEL UR4, UR4, URZ, !UP0 ;  /* 0x0000003f04047287 */ /* 0x000fc6000c000000 */
[----:B------:R-:W-:Y:S01]  /*0ad0*/  HGMMA.64x64x16.F32.BF16 R24, gdesc[UR8], R24 ;  /* 0x00e00000081879f0 */ /* 0x000fe20008701818 */
[----:B------:R-:W-:Y:S01]  /*0ae0*/  UMOV UR8, 0x1000002 ;  /* 0x0100000200087882 */ /* 0x000fe20000000000 */
[----:B------:R-:W-:Y:S02]  /*0af0*/  UMOV UR9, 0x80000020 ;  /* 0x8000002000097882 */ /* 0x000fe40000000000 */
[----:B------:R-:W-:Y:S02]  /*0b00*/  UIADD3.64 UR10, UR6, UR8, URZ ;  /* 0x00000008060a7297 */ /* 0x000fe4000fffe03f */
[----:B------:R-:W-:Y:S02]  /*0b10*/  UIADD3.64 UR8, UR12, UR8, URZ ;  /* 0x000000080c087297 */ /* 0x000fe4000fffe03f */
[----:B------:R-:W-:-:S06]  /*0b20*/  ULEA UR6, UR4, UR5, 0xc ;  /* 0x0000000504067291 */ /* 0x000fcc000f8e603f */
[----:B------:R-:W-:Y:S02]  /*0b30*/  LEA R19, R5, UR6, 0x1 ;  /* 0x0000000605137c11 */ /* 0x000fe4000f8e08ff */
[----:B------:R-:W-:Y:S01]  /*0b40*/  LEA R21, R8, UR6, 0x1 ;  /* 0x0000000608157c11 */ /* 0x000fe2000f8e08ff */
[----:B------:R-:W-:Y:S03]  /*0b50*/  HGMMA.64x64x16.F32.BF16 R24, gdesc[UR8], R24, gsb0 ;  /* 0x00e00000081879f0 */ /* 0x000fe60008001818 */
[----:B------:R-:W-:Y:S02]  /*0b60*/  WARPGROUP.DEPBAR.LE gsb0, 0x1 ;  /* 0x00008000000079c5 */ /* 0x000fe40000010100 */
[----:B------:R-:W-:Y:S06]  /*0b70*/  BAR.SYNC.DEFER_BLOCKING 0x0 ;  /* 0x0000000000007b1d */ /* 0x000fec0000010000 */
[----:B------:R-:W-:Y:S01]  /*0b80*/  @!PT LDS RZ, [RZ] ;  /* 0x00000000fffff984 */ /* 0x000fe20000000800 */
[----:B------:R-:W-:Y:S01]  /*0b90*/  @!PT LDS RZ, [RZ] ;  /* 0x00000000fffff984 */ /* 0x000fe20000000800 */
[----:B------:R-:W-:Y:S01]  /*0ba0*/  @!PT LDS RZ, [RZ] ;  /* 0x00000000fffff984 */ /* 0x000fe20000000800 */
[----:B------:R2:W-:Y:S02]  /*0bb0*/  LDGSTS.E.BYPASS.128 [R19], desc[UR16][R6.64], !P0 ;  /* 0x0000000006137fae */ /* 0x0005e4000c101c50 */
[----:B--2---:R-:W-:Y:S01]  /*0bc0*/  IMAD.MOV.U32 R6, RZ, RZ, R9 ;  /* 0x000000ffff067224 */ /* 0x004fe200078e0009 */
[----:B------:R-:W-:Y:S01]  /*0bd0*/  IADD3 R9, P3, R9, 0x40, RZ ;  /* 0x0000004009097810 */ /* 0x000fe20007f7e0ff */
[----:B------:R-:W-:-:S04]  /*0be0*/  IMAD.MOV.U32 R7, RZ, RZ, R12 ;  /* 0x000000ffff077224 */ /* 0x000fc800078e000c */
[----:B------:R-:W-:Y:S01]  /*0bf0*/  IMAD.X R12, RZ, RZ, R12, P3 ;  /* 0x000000ffff0c7224 */ /* 0x000fe200018e060c */
[----:B------:R2:W-:Y:S04]  /*0c00*/  LDGSTS.E.BYPASS.128 [R21], desc[UR16][R6.64], !P0 ;  /* 0x0000000006157fae */ /* 0x0005e8000c101c50 */
[----:B------:R-:W0:Y:S01]  /*0c10*/  LDGDEPBAR ;  /* 0x00000000000079af */ /* 0x000e220000000000 */
[----:B--2---:R-:W-:Y:S01]  /*0c20*/  IMAD.MOV.U32 R6, RZ, RZ, R13 ;  /* 0x000000ffff067224 */ /* 0x004fe200078e000d */
[----:B------:R-:W-:Y:S01]  /*0c30*/  IADD3 R13, P2, R13, 0x40, RZ ;  /* 0x000000400d0d7810 */ /* 0x000fe20007f5e0ff */
[----:B------:R-:W-:-:S04]  /*0c40*/  IMAD.MOV.U32 R7, RZ, RZ, R14 ;  /* 0x000000ffff077224 */ /* 0x000fc800078e000e */
[----:B------:R-:W-:Y:S01]  /*0c50*/  IMAD.X R14, RZ, RZ, R14, P2 ;  /* 0x000000ffff0e7224 */ /* 0x000fe200010e060e */
[----:B------:R2:W-:Y:S02]  /*0c60*/  LDGSTS.E.BYPASS.128 [R19+0x2000], desc[UR16][R6.64], !P0 ;  /* 0x0200000006137fae */ /* 0x0005e4000c101c50 */
[----:B--2---:R-:W-:Y:S01]  /*0c70*/  IMAD.MOV.U32 R6, RZ, RZ, R15 ;  /* 0x000000ffff067224 */ /* 0x004fe200078e000f */
[----:B------:R-:W-:Y:S01]  /*0c80*/  IADD3 R15, P1, R15, 0x40, RZ ;  /* 0x000000400f0f7810 */ /* 0x000fe20007f3e0ff */
[----:B------:R-:W-:-:S04]  /*0c90*/  IMAD.MOV.U32 R7, RZ, RZ, R16 ;  /* 0x000000ffff077224 */ /* 0x000fc800078e0010 */
[----:B------:R-:W-:Y:S01]  /*0ca0*/  IMAD.X R16, RZ, RZ, R16, P1 ;  /* 0x000000ffff107224 */ /* 0x000fe200008e0610 */
[----:B------:R2:W-:Y:S04]  /*0cb0*/  LDGSTS.E.BYPASS.128 [R21+0x2000], desc[UR16][R6.64], !P0 ;  /* 0x0200000006157fae */ /* 0x0005e8000c101c50 */
[----:B------:R-:W0:Y:S01]  /*0cc0*/  LDGDEPBAR ;  /* 0x00000000000079af */ /* 0x000e220000000000 */
[----:B------:R-:W-:Y:S05]  /*0cd0*/  @!P0 BRA `(.L_x_0) ;  /* 0xfffffff800fc8947 */ /* 0x000fea000383ffff */
[----:B------:R-:W-:Y:S02]  /*0ce0*/  WARPGROUP.DEPBAR.LE gsb0, 0x0 ;  /* 0x00008000000079c5 */ /* 0x000fe40000010000 */
[----:B------:R-:W-:-:S04]  /*0cf0*/  DEPBAR.LE SB0, 0x0 ;  /* 0x000080000000791a */ /* 0x000fc80000000000 */
[----:B------:R-:W-:Y:S02]  /*0d00*/  SHF.R.U32.HI R5, RZ, 0x1, R0 ;  /* 0x00000001ff057819 */ /* 0x000fe40000011600 */
[----:B--2---:R-:W-:Y:S02]  /*0d10*/  LOP3.LUT R6, R0, 0xf, RZ, 0xc0, !PT ;  /* 0x0000000f00067812 */ /* 0x004fe400078ec0ff */
[----:B------:R-:W-:Y:S02]  /*0d20*/  LOP3.LUT R7, R5, 0x8, RZ, 0xc0, !PT ;  /* 0x0000000805077812 */ /* 0x000fe400078ec0ff */
[----:B------:R-:W-:Y:S02]  /*0d30*/  LOP3.LUT R17, R17, 0x3, RZ, 0xc0, !PT ;  /* 0x0000000311117812 */ /* 0x000fe400078ec0ff */
[----:B------:R-:W-:Y:S01]  /*0d40*/  F2FP.BF16.F32.PACK_AB R24, R25, R24 ;  /* 0x000000181918723e */ /* 0x000fe200000010ff */
[----:B------:R-:W-:Y:S01]  /*0d50*/  IMAD R6, R6, 0x48, R7 ;  /* 0x0000004806067824 */ /* 0x000fe200078e0207 */
[----:B------:R-:W-:-:S02]  /*0d60*/  F2FP.BF16.F32.PACK_AB R25, R27, R26 ;  /* 0x0000001a1b19723e */ /* 0x000fc400000010ff */
[----:B------:R-:W-:Y:S01]  /*0d70*/  F2FP.BF16.F32.PACK_AB R32, R33, R32 ;  /* 0x000000202120723e */ /* 0x000fe200000010ff */
[----:B------:R-:W-:Y:S01]  /*0d80*/  IMAD R6, R17, 0x480, R6 ;  /* 0x0000048011067824 */ /* 0x000fe200078e0206 */
[----:B------:R-:W-:Y:S02]  /*0d90*/  F2FP.BF16.F32.PACK_AB R26, R29, R28 ;  /* 0x0000001c1d1a723e */ /* 0x000fe400000010ff */
[----:B------:R-:W-:Y:S02]  /*0da0*/  F2FP.BF16.F32.PACK_AB R27, R31, R30 ;  /* 0x0000001e1f1b723e */ /* 0x000fe400000010ff */
[----:B------:R-:W-:Y:S02]  /*0db0*/  F2FP.BF16.F32.PACK_AB R33, R35, R34 ;  /* 0x000000222321723e */ /* 0x000fe400000010ff */
[----:B------:R-:W-:Y:S02]  /*0dc0*/  F2FP.BF16.F32.PACK_AB R40, R41, R40 ;  /* 0x000000282928723e */ /* 0x000fe400000010ff */
[----:B------:R-:W-:Y:S01]  /*0dd0*/  LEA R20, R6, UR5, 0x1 ;  /* 0x0000000506147c11 */ /* 0x000fe2000f8e08ff */
[----:B------:R-:W-:Y:S01]  /*0de0*/  BAR.SYNC.DEFER_BLOCKING 0x0 ;  /* 0x0000000000007b1d */ /* 0x000fe20000010000 */
[----:B------:R-:W-:-:S02]  /*0df0*/  F2FP.BF16.F32.PACK_AB R34, R37, R36 ;  /* 0x000000242522723e */ /* 0x000fc400000010ff */
[----:B------:R-:W-:Y:S02]  /*0e00*/  F2FP.BF16.F32.PACK_AB R35, R39, R38 ;  /* 0x000000262723723e */ /* 0x000fe400000010ff */
[----:B------:R-:W-:-:S03]  /*0e10*/  F2FP.BF16.F32.PACK_AB R41, R43, R42 ;  /* 0x0000002a2b29723e */ /* 0x000fc600000010ff */
[----:B------:R-:W2:Y:S01]  /*0e20*/  LDC.64 R6, c[0x0][0x220] ;  /* 0x00008800ff067b82 */ /* 0x000ea20000000a00 */
[----:B------:R-:W-:Y:S02]  /*0e30*/  F2FP.BF16.F32.PACK_AB R48, R49, R48 ;  /* 0x000000303130723e */ /* 0x000fe400000010ff */
[----:B------:R-:W-:Y:S02]  /*0e40*/  F2FP.BF16.F32.PACK_AB R42, R45, R44 ;  /* 0x0000002c2d2a723e */ /* 0x000fe400000010ff */
[----:B------:R-:W-:Y:S02]  /*0e50*/  F2FP.BF16.F32.PACK_AB R43, R47, R46 ;  /* 0x0000002e2f2b723e */ /* 0x000fe400000010ff */
[----:B------:R-:W-:Y:S02]  /*0e60*/  F2FP.BF16.F32.PACK_AB R49, R51, R50 ;  /* 0x000000323331723e */ /* 0x000fe400000010ff */
[----:B------:R-:W-:Y:S02]  /*0e70*/  F2FP.BF16.F32.PACK_AB R50, R53, R52 ;  /* 0x000000343532723e */ /* 0x000fe400000010ff */
[----:B------:R-:W-:-:S02]  /*0e80*/  F2FP.BF16.F32.PACK_AB R51, R55, R54 ;  /* 0x000000363733723e */ /* 0x000fc400000010ff */
[----:B------:R-:W-:Y:S02]  /*0e90*/  SHF.R.U32.HI R8, RZ, 0x3, R0 ;  /* 0x00000003ff087819 */ /* 0x000fe40000011600 */
[----:B------:R-:W-:Y:S02]  /*0ea0*/  LOP3.LUT R3, R3, 0x38, R4, 0xf8, !PT ;  /* 0x0000003803037812 */ /* 0x000fe400078ef804 */
[----:B------:R-:W-:Y:S01]  /*0eb0*/  SGXT.U32 R5, R8, 0x2 ;  /* 0x000000020805781a */ /* 0x000fe20000000000 */
[----:B------:R-:W-:Y:S01]  /*0ec0*/  STSM.16.M88.4 [R20], R24 ;  /* 0x0000001814007844 */ /* 0x000fe20000000200 */
[----:B------:R-:W-:Y:S01]  /*0ed0*/  IMAD.SHL.U32 R8, R17, 0x4, RZ ;  /* 0x0000000411087824 */ /* 0x000fe200078e00ff */
[----:B------:R-:W-:Y:S02]  /*0ee0*/  ISETP.GE.AND P0, PT, R3, 0xc00, PT ;  /* 0x00000c000300780c */ /* 0x000fe40003f06270 */
[----:B------:R-:W-:Y:S02]  /*0ef0*/  STSM.16.M88.4 [R20+0x20], R32 ;  /* 0x0000202014007844 */ /* 0x000fe40000000200 */
[----:B------:R-:W-:-:S02]  /*0f00*/  LOP3.LUT R8, R8, R5, RZ, 0xfc, !PT ;  /* 0x0000000508087212 */ /* 0x000fc400078efcff */
[----:B------:R-:W-:Y:S01]  /*0f10*/  STSM.16.M88.4 [R20+0x40], R40 ;  /* 0x0000402814007844 */ /* 0x000fe20000000200 */
[----:B------:R-:W-:-:S03]  /*0f20*/  LOP3.LUT R5, R4, 0x38, RZ, 0xc0, !PT ;  /* 0x0000003804057812 */ /* 0x000fc600078ec0ff */
[----:B------:R3:W-:Y:S02]  /*0f30*/  STSM.16.M88.4 [R20+0x60], R48 ;  /* 0x0000603014007844 */ /* 0x0007e40000000200 */
[----:B------:R-:W-:-:S05]  /*0f40*/  IMAD R5, R8, 0x48, R5 ;  /* 0x0000004808057824 */ /* 0x000fca00078e0205 */
[----:B------:R-:W-:Y:S01]  /*0f50*/  LEA R22, R5, UR5, 0x1 ;  /* 0x0000000505167c11 */ /* 0x000fe2000f8e08ff */
[----:B------:R-:W-:Y:S01]  /*0f60*/  BAR.SYNC.DEFER_BLOCKING 0x0 ;  /* 0x0000000000007b1d */ /* 0x000fe20000010000 */
[----:B------:R-:W-:-:S04]  /*0f70*/  SHF.R.U32.HI R5, RZ, 0x3, R0 ;  /* 0x00000003ff057819 */ /* 0x000fc80000011600 */
[----:B------:R-:W-:-:S04]  /*0f80*/  SGXT.U32 R5, R5, 0x4 ;  /* 0x000000040505781a */ /* 0x000fc80000000000 */
[----:B------:R-:W-:-:S04]  /*0f90*/  LOP3.LUT R2, R5, R2, RZ, 0xfc, !PT ;  /* 0x0000000205027212 */ /* 0x000fc800078efcff */
[C---:B------:R-:W-:Y:S01]  /*0fa0*/  LOP3.LUT R4, R2.reuse, 0x10, RZ, 0xfc, !PT ;  /* 0x0000001002047812 */ /* 0x040fe200078efcff */
[C---:B------:R-:W-:Y:S01]  /*0fb0*/  IMAD R23, R2.reuse, 0xc00, R3 ;  /* 0x00000c0002177824 */ /* 0x040fe200078e0203 */
[C---:B------:R-:W-:Y:S02]  /*0fc0*/  LOP3.LUT R0, R2.reuse, 0x20, RZ, 0xfc, !PT ;  /* 0x0000002002007812 */ /* 0x040fe400078efcff */
[C---:B------:R-:W-:Y:S01]  /*0fd0*/  ISETP.LT.AND P1, PT, R2.reuse, 0x1000, !P0 ;  /* 0x000010000200780c */ /* 0x040fe20004721270 */
[C---:B------:R-:W-:Y:S01]  /*0fe0*/  VIADD R5, R23.reuse, 0xc000 ;  /* 0x0000c00017057836 */ /* 0x040fe20000000000 */
[----:B------:R-:W-:Y:S01]  /*0ff0*/  LOP3.LUT R2, R2, 0x30, RZ, 0xfc, !PT ;  /* 0x0000003002027812 */ /* 0x000fe200078efcff */
[----:B------:R-:W-:Y:S01]  /*1000*/  VIADD R21, R23, 0x18000 ;  /* 0x0001800017157836 */ /* 0x000fe20000000000 */
[----:B------:R-:W-:Y:S01]  /*1010*/  ISETP.LT.AND P2, PT, R4, 0x1000, !P0 ;  /* 0x000010000400780c */ /* 0x000fe20004741270 */
[--C-:B--2---:R-:W-:Y:S01]  /*1020*/  IMAD.WIDE R4, R5, 0x2, R6.reuse ;  /* 0x0000000205047825 */ /* 0x104fe200078e0206 */
[----:B------:R-:W-:Y:S01]  /*1030*/  ISETP.LT.AND P3, PT, R0, 0x1000, !P0 ;  /* 0x000010000000780c */ /* 0x000fe20004761270 */
[----:B------:R-:W2:Y:S01]  /*1040*/  LDS.128 R16, [R22] ;  /* 0x0000000016107984 */ /* 0x000ea20000000c00 */
[----:B------:R-:W-:Y:S01]  /*1050*/  ISETP.LT.AND P0, PT, R2, 0x1000, !P0 ;  /* 0x000010000200780c */ /* 0x000fe20004701270 */
[----:B------:R-:W-:-:S02]  /*1060*/  IMAD.WIDE R2, R23, 0x2, R6 ;  /* 0x0000000217027825 */ /* 0x000fc400078e0206 */
[----:B------:R-:W4:Y:S02]  /*1070*/  LDS.128 R12, [R22+0x900] ;  /* 0x00090000160c7984 */ /* 0x000f240000000c00 */
[----:B---3--:R-:W-:Y:S02]  /*1080*/  IMAD.WIDE R20, R21, 0x2, R6 ;  /* 0x0000000215147825 */ /* 0x008fe400078e0206 */
[----:B------:R-:W3:Y:S04]  /*1090*/  LDS.128 R8, [R22+0x1200] ;  /* 0x0012000016087984 */ /* 0x000ee80000000c00 */
[----:B--2---:R2:W-:Y:S04]  /*10a0*/  @P1 STG.E.128 desc[UR16][R2.64], R16 ;  /* 0x0000001002001986 */ /* 0x0045e8000c101d10 */
[----:B----4-:R2:W-:Y:S04]  /*10b0*/  @P2 STG.E.128 desc[UR16][R4.64], R12 ;  /* 0x0000000c04002986 */ /* 0x0105e8000c101d10 */
[----:B---3--:R2:W-:Y:S01]  /*10c0*/  @P3 STG.E.128 desc[UR16][R20.64], R8 ;  /* 0x0000000814003986 */ /* 0x0085e2000c101d10 */
[----:B------:R-:W-:Y:S05]  /*10d0*/  @!P0 EXIT ;  /* 0x000000000000894d */ /* 0x000fea0003800000 */
[----:B--2---:R-:W1:Y:S01]  /*10e0*/  LDS.128 R8, [R22+0x1b00] ;  /* 0x001b000016087984 */ /* 0x004e620000000c00 */
[----:B------:R-:W-:-:S04]  /*10f0*/  VIADD R23, R23, 0x24000 ;  /* 0x0002400017177836 */ /* 0x000fc80000000000 */
[----:B------:R-:W-:-:S05]  /*1100*/  IMAD.WIDE R6, R23, 0x2, R6 ;  /* 0x0000000217067825 */ /* 0x000fca00078e0206 */
[----:B-1----:R-:W-:Y:S01]  /*1110*/  STG.E.128 desc[UR16][R6.64], R8 ;  /* 0x0000000806007986 */ /* 0x002fe2000c101d10 */
[----:B------:R-:W-:Y:S05]  /*1120*/  EXIT ;  /* 0x000000000000794d */ /* 0x000fea0003800000 */
.L_x_1:
[----:B------:R-:W-:-:S00]  /*1130*/  BRA `(.L_x_1) ;  /* 0xfffffffc00fc7947 */ /* 0x000fc0000383ffff */
[----:B------:R-:W-:-:S00]  /*1140*/  NOP ;  /* 0x0000000000007918 */ /* 0x000fc00000000000 */
        /* <DEDUP_REMOVED lines=11> */
.L_x_2:


//--------------------- .nv.shared.triton_mm      --------------------------
	.section	.nv.shared.triton_mm,"aw",@nobits
	.sectionflags	@""
	.align	16
	.zero		1024


//--------------------- .nv.constant0.triton_mm   --------------------------
	.section	.nv.constant0.triton_mm,"a",@progbits
	.sectionflags	@""
	.align	4
.nv.constant0.triton_mm:
	.zero		556
